	.headerflags	@"EF_CUDA_TEXMODE_UNIFIED EF_CUDA_64BIT_ADDRESS EF_CUDA_SM86 EF_CUDA_VIRTUAL_SM(EF_CUDA_SM86)"
	.elftype	@"ET_EXEC"


//--------------------- .nv.info                  --------------------------
	.section	.nv.info,"",@"SHT_CUDA_INFO"
	.align	4


	//----- nvinfo : EIATTR_REGCOUNT
	.align		4
        /*0000*/ 	.byte	0x04, 0x2f
        /*0002*/ 	.short	(.L_1 - .L_0)
	.align		4
.L_0:
        /*0004*/ 	.word	index@(tvmgen_default_fused_nn_dense_kernel)
        /*0008*/ 	.word	0x0000000f


	//----- nvinfo : EIATTR_FRAME_SIZE
	.align		4
.L_1:
        /*000c*/ 	.byte	0x04, 0x11
        /*000e*/ 	.short	(.L_3 - .L_2)
	.align		4
.L_2:
        /*0010*/ 	.word	index@(tvmgen_default_fused_nn_dense_kernel)
        /*0014*/ 	.word	0x00000000


	//----- nvinfo : EIATTR_MIN_STACK_SIZE
	.align		4
.L_3:
        /*0018*/ 	.byte	0x04, 0x12
        /*001a*/ 	.short	(.L_5 - .L_4)
	.align		4
.L_4:
        /*001c*/ 	.word	index@(tvmgen_default_fused_nn_dense_kernel)
        /*0020*/ 	.word	0x00000000
.L_5:


//--------------------- .nv.info.tvmgen_default_fused_nn_dense_kernel --------------------------
	.section	.nv.info.tvmgen_default_fused_nn_dense_kernel,"",@"SHT_CUDA_INFO"
	.sectionflags	@""
	.align	4


	//----- nvinfo : EIATTR_CUDA_API_VERSION
	.align		4
        /*0000*/ 	.byte	0x04, 0x37
        /*0002*/ 	.short	(.L_7 - .L_6)
.L_6:
        /*0004*/ 	.word	0x0000007e


	//----- nvinfo : EIATTR_SW2861232_WAR
	.align		4
.L_7:
        /*0008*/ 	.byte	0x01, 0x35
	.zero		2


	//----- nvinfo : EIATTR_PARAM_CBANK
	.align		4
        /*000c*/ 	.byte	0x04, 0x0a
        /*000e*/ 	.short	(.L_9 - .L_8)
	.align		4
.L_8:
        /*0010*/ 	.word	index@(.nv.constant0.tvmgen_default_fused_nn_dense_kernel)
        /*0014*/ 	.short	0x0160
        /*0016*/ 	.short	0x0018


	//----- nvinfo : EIATTR_CBANK_PARAM_SIZE
	.align		4
.L_9:
        /*0018*/ 	.byte	0x03, 0x19
        /*001a*/ 	.short	0x0018


	//----- nvinfo : EIATTR_KPARAM_INFO
	.align		4
        /*001c*/ 	.byte	0x04, 0x17
        /*001e*/ 	.short	(.L_11 - .L_10)
.L_10:
        /*0020*/ 	.word	0x00000000
        /*0024*/ 	.short	0x0002
        /*0026*/ 	.short	0x0010
        /*0028*/ 	.byte	0x00, 0xf0, 0x21, 0x00


	//----- nvinfo : EIATTR_KPARAM_INFO
	.align		4
.L_11:
        /*002c*/ 	.byte	0x04, 0x17
        /*002e*/ 	.short	(.L_13 - .L_12)
.L_12:
        /*0030*/ 	.word	0x00000000
        /*0034*/ 	.short	0x0001
        /*0036*/ 	.short	0x0008
        /*0038*/ 	.byte	0x00, 0xf0, 0x21, 0x00


	//----- nvinfo : EIATTR_KPARAM_INFO
	.align		4
.L_13:
        /*003c*/ 	.byte	0x04, 0x17
        /*003e*/ 	.short	(.L_15 - .L_14)
.L_14:
        /*0040*/ 	.word	0x00000000
        /*0044*/ 	.short	0x0000
        /*0046*/ 	.short	0x0000
        /*0048*/ 	.byte	0x00, 0xf0, 0x21, 0x00


	//----- nvinfo : EIATTR_MAXREG_COUNT
	.align		4
.L_15:
        /*004c*/ 	.byte	0x03, 0x1b
        /*004e*/ 	.short	0x00ff


	//----- nvinfo : EIATTR_COOP_GROUP_MASK_REGIDS
	.align		4
        /*0050*/ 	.byte	0x04, 0x29
        /*0052*/ 	.short	(.L_17 - .L_16)


	//   ....[0]....
.L_16:
        /*0054*/ 	.word	0x05000007


	//   ....[1]....
        /*0058*/ 	.word	0x05000007


	//   ....[2]....
        /*005c*/ 	.word	0x05000007


	//   ....[3]....
        /*0060*/ 	.word	0x05000007


	//   ....[4]....
        /*0064*/ 	.word	0x05000007


	//   ....[5]....
        /*0068*/ 	.word	0x05000000


	//----- nvinfo : EIATTR_COOP_GROUP_INSTR_OFFSETS
	.align		4
.L_17:
        /*006c*/ 	.byte	0x04, 0x28
        /*006e*/ 	.short	(.L_19 - .L_18)


	//   ....[0]....
.L_18:
        /*0070*/ 	.word	0x00000100


	//   ....[1]....
        /*0074*/ 	.word	0x00000120


	//   ....[2]....
        /*0078*/ 	.word	0x00000140


	//   ....[3]....
        /*007c*/ 	.word	0x00000160


	//   ....[4]....
        /*0080*/ 	.word	0x00000180


	//   ....[5]....
        /*0084*/ 	.word	0x000001f0


	//----- nvinfo : EIATTR_EXIT_INSTR_OFFSETS
	.align		4
.L_19:
        /*0088*/ 	.byte	0x04, 0x1c
        /*008a*/ 	.short	(.L_21 - .L_20)


	//   ....[0]....
.L_20:
        /*008c*/ 	.word	0x00000230


	//   ....[1]....
        /*0090*/ 	.word	0x00000290


	//----- nvinfo : EIATTR_MAX_THREADS
	.align		4
.L_21:
        /*0094*/ 	.byte	0x04, 0x05
        /*0096*/ 	.short	(.L_23 - .L_22)
.L_22:
        /*0098*/ 	.word	0x00000040
        /*009c*/ 	.word	0x00000001
        /*00a0*/ 	.word	0x00000001
.L_23:


//--------------------- .nv.callgraph             --------------------------
	.section	.nv.callgraph,"",@"SHT_CUDA_CALLGRAPH"
	.align	4
	.sectionentsize	8
	.align		4
        /*0000*/ 	.word	0x00000000
	.align		4
        /*0004*/ 	.word	0xffffffff
	.align		4
        /*0008*/ 	.word	0x00000000
	.align		4
        /*000c*/ 	.word	0xfffffffe
	.align		4
        /*0010*/ 	.word	0x00000000
	.align		4
        /*0014*/ 	.word	0xfffffffd
	.align		4
        /*0018*/ 	.word	0x00000000
	.align		4
        /*001c*/ 	.word	0xfffffffc


//--------------------- .nv.rel.action            --------------------------
	.section	.nv.rel.action,"",@"SHT_CUDA_RELOCINFO"
	.align	8
	.sectionentsize	8
        /*0000*/ 	.byte	0x73, 0x00, 0x00, 0x00, 0x00, 0x00, 0x00, 0x00, 0x00, 0x00, 0x00, 0x11, 0x25, 0x00, 0x05, 0x36


//--------------------- .nv.constant0.tvmgen_default_fused_nn_dense_kernel --------------------------
	.section	.nv.constant0.tvmgen_default_fused_nn_dense_kernel,"a",@progbits
	.sectionflags	@""
	.align	4
.nv.constant0.tvmgen_default_fused_nn_dense_kernel:
	.zero		376


//--------------------- .text.tvmgen_default_fused_nn_dense_kernel --------------------------
	.section	.text.tvmgen_default_fused_nn_dense_kernel,"ax",@progbits
	.sectionflags	@"SHF_BARRIERS=1"
	.sectioninfo	@"SHI_REGISTERS=15"
	.align	128
        .global         tvmgen_default_fused_nn_dense_kernel
        .type           tvmgen_default_fused_nn_dense_kernel,@function
        .size           tvmgen_default_fused_nn_dense_kernel,(.L_x_1 - tvmgen_default_fused_nn_dense_kernel)
        .other          tvmgen_default_fused_nn_dense_kernel,@"STO_CUDA_ENTRY STV_DEFAULT"
tvmgen_default_fused_nn_dense_kernel:
.text.tvmgen_default_fused_nn_dense_kernel:
[----:B------:R-:W-:Y:S02]  /*0000*/  MOV R1, c[0x0][0x28] ;  /* 0x00000a0000017a02 */ /* 0x000fe40000000f00 */
[----:B------:R-:W0:Y:S01]  /*0010*/  S2R R12, SR_TID.X ;  /* 0x00000000000c7919 */ /* 0x000e220000002100 */
[----:B------:R-:W-:Y:S01]  /*0020*/  ULDC.64 UR4, c[0x0][0x118] ;  /* 0x0000460000047ab9 */ /* 0x000fe20000000a00 */
[----:B0-----:R-:W-:-:S13]  /*0030*/  ISETP.GT.AND P1, PT, R12, 0x1, PT ;  /* 0x000000010c00780c */ /* 0x001fda0003f24270 */
[----:B------:R-:W0:Y:S01]  /*0040*/  @!P1 S2R R3, SR_CTAID.Y ;  /* 0x0000000000039919 */ /* 0x000e220000002600 */
[----:B------:R-:W-:-:S05]  /*0050*/  @!P1 MOV R7, 0x4 ;  /* 0x0000000400079802 */ /* 0x000fca0000000f00 */
[----:B------:R-:W-:-:S05]  /*0060*/  @!P1 IMAD.WIDE R4, R12, R7, c[0x0][0x170] ;  /* 0x00005c000c049625 */ /* 0x000fca00078e0207 */
[----:B------:R1:W2:Y:S01]  /*0070*/  @!P1 LDG.E.CONSTANT R0, [R4.64] ;  /* 0x0000000404009981 */ /* 0x0002a2000c1e9900 */
[----:B0-----:R-:W-:-:S05]  /*0080*/  @!P1 LEA R2, R3, R12, 0x1 ;  /* 0x0000000c03029211 */ /* 0x001fca00078e08ff */
[----:B------:R-:W-:-:S06]  /*0090*/  @!P1 IMAD.WIDE R2, R2, R7, c[0x0][0x168] ;  /* 0x00005a0002029625 */ /* 0x000fcc00078e0207 */
[----:B------:R-:W2:Y:S01]  /*00a0*/  @!P1 LDG.E.CONSTANT R3, [R2.64] ;  /* 0x0000000402039981 */ /* 0x000ea2000c1e9900 */
[----:B------:R-:W-:Y:S02]  /*00b0*/  MOV R6, RZ ;  /* 0x000000ff00067202 */ /* 0x000fe40000000f00 */
[----:B------:R-:W-:Y:S02]  /*00c0*/  VOTE.ANY R7, PT, PT ;  /* 0x0000000000077806 */ /* 0x000fe400038e0100 */
[----:B------:R-:W-:-:S13]  /*00d0*/  LOP3.LUT P0, RZ, R12, 0x1f, RZ, 0xc0, !PT ;  /* 0x0000001f0cff7812 */ /* 0x000fda000780c0ff */
[----:B-1----:R-:W-:Y:S01]  /*00e0*/  @!P0 SHF.R.S32.HI R4, RZ, 0x5, R12 ;  /* 0x00000005ff048819 */ /* 0x002fe2000001140c */
[----:B--2---:R-:W-:-:S05]  /*00f0*/  @!P1 FFMA R6, R0, R3, RZ ;  /* 0x0000000300069223 */ /* 0x004fca00000000ff */
[----:B------:R-:W0:Y:S02]  /*0100*/  SHFL.DOWN PT, R9, R6, 0x10, 0x1f ;  /* 0x0a001f0006097f89 */ /* 0x000e2400000e0000 */
[----:B0-----:R-:W-:-:S05]  /*0110*/  FADD R0, R9, R6 ;  /* 0x0000000609007221 */ /* 0x001fca0000000000 */
        /* <DEDUP_REMOVED lines=8> */
[----:B------:R-:W-:Y:S04]  /*01a0*/  @!P0 STS [R4.X4+0x4], R5 ;  /* 0x0000040504008388 */ /* 0x000fe80000004800 */
[----:B------:R-:W-:Y:S06]  /*01b0*/  BAR.SYNC.DEFER_BLOCKING 0x0 ;  /* 0x0000000000007b1d */ /* 0x000fec0000010000 */
[----:B------:R-:W0:Y:S01]  /*01c0*/  @!P1 LDS R11, [R12.X4+0x4] ;  /* 0x000004000c0b9984 */ /* 0x000e220000004800 */
[----:B------:R-:W-:-:S02]  /*01d0*/  VOTE.ANY R0, PT, PT ;  /* 0x0000000000007806 */ /* 0x000fc400038e0100 */
[----:B------:R-:W-:-:S04]  /*01e0*/  ISETP.NE.AND P0, PT, R12, RZ, PT ;  /* 0x000000ff0c00720c */ /* 0x000fc80003f05270 */
[----:B0-----:R-:W0:Y:S02]  /*01f0*/  SHFL.DOWN PT, R0, R11, 0x1, 0x1f ;  /* 0x08201f000b007f89 */ /* 0x001e2400000e0000 */
[----:B0-----:R-:W-:-:S07]  /*0200*/  FADD R3, R11, R0 ;  /* 0x000000000b037221 */ /* 0x001fce0000000000 */
[----:B------:R0:W-:Y:S04]  /*0210*/  @!P0 STS [RZ], R3 ;  /* 0x00000003ff008388 */ /* 0x0001e80000000800 */
[----:B------:R-:W-:Y:S06]  /*0220*/  BAR.SYNC.DEFER_BLOCKING 0x0 ;  /* 0x0000000000007b1d */ /* 0x000fec0000010000 */
[----:B------:R-:W-:Y:S05]  /*0230*/  @P0 EXIT ;  /* 0x000000000000094d */ /* 0x000fea0003800000 */
[----:B0-----:R-:W0:Y:S01]  /*0240*/  LDS R5, [RZ] ;  /* 0x00000000ff057984 */ /* 0x001e220000000800 */
[----:B------:R-:W-:-:S03]  /*0250*/  MOV R3, 0x4 ;  /* 0x0000000400037802 */ /* 0x000fc60000000f00 */
[----:B------:R-:W1:Y:S02]  /*0260*/  S2R R2, SR_CTAID.Y ;  /* 0x0000000000027919 */ /* 0x000e640000002600 */
[----:B-1----:R-:W-:-:S05]  /*0270*/  IMAD.WIDE R2, R2, R3, c[0x0][0x160] ;  /* 0x0000580002027625 */ /* 0x002fca00078e0203 */
[----:B0-----:R-:W-:Y:S01]  /*0280*/  STG.E [R2.64], R5 ;  /* 0x0000000502007986 */ /* 0x001fe2000c101904 */
[----:B------:R-:W-:Y:S05]  /*0290*/  EXIT ;  /* 0x000000000000794d */ /* 0x000fea0003800000 */
.L_x_0:
[----:B------:R-:W-:-:S00]  /*02a0*/  BRA `(.L_x_0) ;  /* 0xfffffff000007947 */ /* 0x000fc0000383ffff */
[----:B------:R-:W-:-:S00]  /*02b0*/  NOP ;  /* 0x0000000000007918 */ /* 0x000fc00000000000 */
        /* <DEDUP_REMOVED lines=12> */
.L_x_1:


//--------------------- .nv.shared.tvmgen_default_fused_nn_dense_kernel --------------------------
	.section	.nv.shared.tvmgen_default_fused_nn_dense_kernel,"aw",@nobits
	.sectionflags	@""
	.align	4
.nv.shared.tvmgen_default_fused_nn_dense_kernel:
	.zero		12
